	.headerflags	@"EF_CUDA_TEXMODE_UNIFIED EF_CUDA_64BIT_ADDRESS EF_CUDA_ACCELERATORS EF_CUDA_SM90 EF_CUDA_VIRTUAL_SM(EF_CUDA_SM90)"
	.elftype	@"ET_EXEC"


//--------------------- .nv.info                  --------------------------
	.section	.nv.info,"",@"SHT_CUDA_INFO"
	.align	4


	//----- nvinfo : EIATTR_REGCOUNT
	.align		4
        /*0000*/ 	.byte	0x04, 0x2f
        /*0002*/ 	.short	(.L_3 - .L_2)
	.align		4
.L_2:
        /*0004*/ 	.word	index@(triton_poi_fused__native_batch_norm_legit_no_training_add_1)
        /*0008*/ 	.word	0x00000016


	//----- nvinfo : EIATTR_MIN_STACK_SIZE
	.align		4
.L_3:
        /*000c*/ 	.byte	0x04, 0x12
        /*000e*/ 	.short	(.L_5 - .L_4)
	.align		4
.L_4:
        /*0010*/ 	.word	index@(triton_poi_fused__native_batch_norm_legit_no_training_add_1)
        /*0014*/ 	.word	0x00000000


	//----- nvinfo : EIATTR_FRAME_SIZE
	.align		4
.L_5:
        /*0018*/ 	.byte	0x04, 0x11
        /*001a*/ 	.short	(.L_7 - .L_6)
	.align		4
.L_6:
        /*001c*/ 	.word	index@(triton_poi_fused__native_batch_norm_legit_no_training_add_1)
        /*0020*/ 	.word	0x00000000


	//----- nvinfo : EIATTR_MIN_STACK_SIZE
	.align		4
.L_7:
        /*0024*/ 	.byte	0x04, 0x12
        /*0026*/ 	.short	(.L_9 - .L_8)
	.align		4
.L_8:
        /*0028*/ 	.word	index@(triton_poi_fused__native_batch_norm_legit_no_training_add_1)
        /*002c*/ 	.word	0x00000000
.L_9:


//--------------------- .nv.info.triton_poi_fused__native_batch_norm_legit_no_training_add_1 --------------------------
	.section	.nv.info.triton_poi_fused__native_batch_norm_legit_no_training_add_1,"",@"SHT_CUDA_INFO"
	.sectionflags	@""
	.align	4


	//----- nvinfo : EIATTR_CUDA_API_VERSION
	.align		4
        /*0000*/ 	.byte	0x04, 0x37
        /*0002*/ 	.short	(.L_11 - .L_10)
.L_10:
        /*0004*/ 	.word	0x0000007c


	//----- nvinfo : EIATTR_KPARAM_INFO
	.align		4
.L_11:
        /*0008*/ 	.byte	0x04, 0x17
        /*000a*/ 	.short	(.L_13 - .L_12)
.L_12:
        /*000c*/ 	.word	0x00000000
        /*0010*/ 	.short	0x0007
        /*0012*/ 	.short	0x0038
        /*0014*/ 	.byte	0x00, 0xf0, 0x11, 0x00


	//----- nvinfo : EIATTR_KPARAM_INFO
	.align		4
.L_13:
        /*0018*/ 	.byte	0x04, 0x17
        /*001a*/ 	.short	(.L_15 - .L_14)
.L_14:
        /*001c*/ 	.word	0x00000000
        /*0020*/ 	.short	0x0006
        /*0022*/ 	.short	0x0030
        /*0024*/ 	.byte	0x00, 0xf4, 0x21, 0x00


	//----- nvinfo : EIATTR_KPARAM_INFO
	.align		4
.L_15:
        /*0028*/ 	.byte	0x04, 0x17
        /*002a*/ 	.short	(.L_17 - .L_16)
.L_16:
        /*002c*/ 	.word	0x00000000
        /*0030*/ 	.short	0x0005
        /*0032*/ 	.short	0x0028
        /*0034*/ 	.byte	0x00, 0xf4, 0x21, 0x00


	//----- nvinfo : EIATTR_KPARAM_INFO
	.align		4
.L_17:
        /*0038*/ 	.byte	0x04, 0x17
        /*003a*/ 	.short	(.L_19 - .L_18)
.L_18:
        /*003c*/ 	.word	0x00000000
        /*0040*/ 	.short	0x0004
        /*0042*/ 	.short	0x0020
        /*0044*/ 	.byte	0x00, 0xf4, 0x21, 0x00


	//----- nvinfo : EIATTR_KPARAM_INFO
	.align		4
.L_19:
        /*0048*/ 	.byte	0x04, 0x17
        /*004a*/ 	.short	(.L_21 - .L_20)
.L_20:
        /*004c*/ 	.word	0x00000000
        /*0050*/ 	.short	0x0003
        /*0052*/ 	.short	0x0018
        /*0054*/ 	.byte	0x00, 0xf4, 0x21, 0x00


	//----- nvinfo : EIATTR_KPARAM_INFO
	.align		4
.L_21:
        /*0058*/ 	.byte	0x04, 0x17
        /*005a*/ 	.short	(.L_23 - .L_22)
.L_22:
        /*005c*/ 	.word	0x00000000
        /*0060*/ 	.short	0x0002
        /*0062*/ 	.short	0x0010
        /*0064*/ 	.byte	0x00, 0xf4, 0x21, 0x00


	//----- nvinfo : EIATTR_KPARAM_INFO
	.align		4
.L_23:
        /*0068*/ 	.byte	0x04, 0x17
        /*006a*/ 	.short	(.L_25 - .L_24)
.L_24:
        /*006c*/ 	.word	0x00000000
        /*0070*/ 	.short	0x0001
        /*0072*/ 	.short	0x0008
        /*0074*/ 	.byte	0x00, 0xf4, 0x21, 0x00


	//----- nvinfo : EIATTR_KPARAM_INFO
	.align		4
.L_25:
        /*0078*/ 	.byte	0x04, 0x17
        /*007a*/ 	.short	(.L_27 - .L_26)
.L_26:
        /*007c*/ 	.word	0x00000000
        /*0080*/ 	.short	0x0000
        /*0082*/ 	.short	0x0000
        /*0084*/ 	.byte	0x00, 0xf4, 0x21, 0x00


	//----- nvinfo : EIATTR_SPARSE_MMA_MASK
	.align		4
.L_27:
        /*0088*/ 	.byte	0x03, 0x50
        /*008a*/ 	.short	0x0000


	//----- nvinfo : EIATTR_MAXREG_COUNT
	.align		4
        /*008c*/ 	.byte	0x03, 0x1b
        /*008e*/ 	.short	0x00ff


	//----- nvinfo : EIATTR_EXIT_INSTR_OFFSETS
	.align		4
        /*0090*/ 	.byte	0x04, 0x1c
        /*0092*/ 	.short	(.L_29 - .L_28)


	//   ....[0]....
.L_28:
        /*0094*/ 	.word	0x00000340


	//   ....[1]....
        /*0098*/ 	.word	0x00000360


	//----- nvinfo : EIATTR_REQNTID
	.align		4
.L_29:
        /*009c*/ 	.byte	0x04, 0x10
        /*009e*/ 	.short	(.L_31 - .L_30)
.L_30:
        /*00a0*/ 	.word	0x00000080
        /*00a4*/ 	.word	0x00000001
        /*00a8*/ 	.word	0x00000001


	//----- nvinfo : EIATTR_CBANK_PARAM_SIZE
	.align		4
.L_31:
        /*00ac*/ 	.byte	0x03, 0x19
        /*00ae*/ 	.short	0x003c


	//----- nvinfo : EIATTR_PARAM_CBANK
	.align		4
        /*00b0*/ 	.byte	0x04, 0x0a
        /*00b2*/ 	.short	(.L_33 - .L_32)
	.align		4
.L_32:
        /*00b4*/ 	.word	index@(.nv.constant0.triton_poi_fused__native_batch_norm_legit_no_training_add_1)
        /*00b8*/ 	.short	0x0210
        /*00ba*/ 	.short	0x003c


	//----- nvinfo : EIATTR_SW_WAR
	.align		4
.L_33:
        /*00bc*/ 	.byte	0x04, 0x36
        /*00be*/ 	.short	(.L_35 - .L_34)
.L_34:
        /*00c0*/ 	.word	0x00000008
.L_35:


//--------------------- .nv.callgraph             --------------------------
	.section	.nv.callgraph,"",@"SHT_CUDA_CALLGRAPH"
	.align	4
	.sectionentsize	8
	.align		4
        /*0000*/ 	.word	0x00000000
	.align		4
        /*0004*/ 	.word	0xffffffff
	.align		4
        /*0008*/ 	.word	0x00000000
	.align		4
        /*000c*/ 	.word	0xfffffffe
	.align		4
        /*0010*/ 	.word	0x00000000
	.align		4
        /*0014*/ 	.word	0xfffffffd
	.align		4
        /*0018*/ 	.word	0x00000000
	.align		4
        /*001c*/ 	.word	0xfffffffc


//--------------------- .nv.constant4             --------------------------
	.section	.nv.constant4,"a",@progbits
	.align	8
	.align		8
.nv.constant4:
        /*0000*/ 	.dword	_$_str
	.align		8
        /*0008*/ 	.dword	_$_str_$_2


//--------------------- .text.triton_poi_fused__native_batch_norm_legit_no_training_add_1 --------------------------
	.section	.text.triton_poi_fused__native_batch_norm_legit_no_training_add_1,"ax",@progbits
	.align	128
        .global         triton_poi_fused__native_batch_norm_legit_no_training_add_1
        .type           triton_poi_fused__native_batch_norm_legit_no_training_add_1,@function
        .size           triton_poi_fused__native_batch_norm_legit_no_training_add_1,(.L_x_1 - triton_poi_fused__native_batch_norm_legit_no_training_add_1)
        .other          triton_poi_fused__native_batch_norm_legit_no_training_add_1,@"STO_CUDA_ENTRY STV_DEFAULT"
triton_poi_fused__native_batch_norm_legit_no_training_add_1:
.text.triton_poi_fused__native_batch_norm_legit_no_training_add_1:
[----:B------:R-:W0:Y:S01]  /*0000*/  LDC R1, c[0x0][0x28] ;  /* 0x00000a00ff017b82 */ /* 0x000e220000000800 */
[----:B------:R-:W1:Y:S07]  /*0010*/  S2R R0, SR_TID.X ;  /* 0x0000000000007919 */ /* 0x000e6e0000002100 */
[----:B------:R-:W2:Y:S01]  /*0020*/  LDC.64 R12, c[0x0][0x220] ;  /* 0x00008800ff0c7b82 */ /* 0x000ea20000000a00 */
[----:B------:R-:W-:Y:S01]  /*0030*/  ULDC.64 UR4, c[0x0][0x208] ;  /* 0x0000820000047ab9 */ /* 0x000fe20000000a00 */
[----:B------:R-:W3:Y:S06]  /*0040*/  S2R R3, SR_CTAID.X ;  /* 0x0000000000037919 */ /* 0x000eec0000002500 */
[----:B------:R-:W4:Y:S08]  /*0050*/  LDC.64 R8, c[0x0][0x210] ;  /* 0x00008400ff087b82 */ /* 0x000f300000000a00 */
[----:B------:R-:W5:Y:S08]  /*0060*/  LDC.64 R10, c[0x0][0x218] ;  /* 0x00008600ff0a7b82 */ /* 0x000f700000000a00 */
[----:B------:R-:W4:Y:S01]  /*0070*/  LDC.64 R14, c[0x0][0x228] ;  /* 0x00008a00ff0e7b82 */ /* 0x000f220000000a00 */
[----:B-1----:R-:W-:-:S07]  /*0080*/  LOP3.LUT R0, R0, 0x7f, RZ, 0xc0, !PT ;  /* 0x0000007f00007812 */ /* 0x002fce00078ec0ff */
[----:B------:R-:W1:Y:S01]  /*0090*/  LDC.64 R16, c[0x0][0x230] ;  /* 0x00008c00ff107b82 */ /* 0x000e620000000a00 */
[----:B---3--:R-:W-:Y:S02]  /*00a0*/  SHF.R.S32.HI R2, RZ, 0x18, R3 ;  /* 0x00000018ff027819 */ /* 0x008fe40000011403 */
[----:B------:R-:W-:Y:S02]  /*00b0*/  LEA R0, R3, R0, 0x7 ;  /* 0x0000000003007211 */ /* 0x000fe400078e38ff */
[----:B------:R-:W-:-:S03]  /*00c0*/  SGXT R3, R2, 0x1 ;  /* 0x000000010203781a */ /* 0x000fc60000000200 */
[----:B------:R-:W3:Y:S01]  /*00d0*/  LDC.64 R4, c[0x0][0x238] ;  /* 0x00008e00ff047b82 */ /* 0x000ee20000000a00 */
[----:B------:R-:W-:Y:S02]  /*00e0*/  ISETP.GE.AND P2, PT, R0, 0x100, PT ;  /* 0x000001000000780c */ /* 0x000fe40003f46270 */
[----:B------:R-:W-:-:S04]  /*00f0*/  LEA.HI R3, R3, R0, RZ, 0x4 ;  /* 0x0000000003037211 */ /* 0x000fc800078f20ff */
[----:B------:R-:W-:-:S04]  /*0100*/  SHF.R.S32.HI R3, RZ, 0x4, R3 ;  /* 0x00000004ff037819 */ /* 0x000fc80000011403 */
[----:B------:R-:W-:-:S04]  /*0110*/  LEA.HI R2, R3, R3, RZ, 0x2 ;  /* 0x0000000303027211 */ /* 0x000fc800078f10ff */
[----:B------:R-:W-:-:S04]  /*0120*/  LOP3.LUT R2, R2, 0xfffffffc, RZ, 0xc0, !PT ;  /* 0xfffffffc02027812 */ /* 0x000fc800078ec0ff */
[----:B------:R-:W-:Y:S02]  /*0130*/  IADD3 R19, R3, -R2, RZ ;  /* 0x8000000203137210 */ /* 0x000fe40007ffe0ff */
[----:B------:R-:W-:-:S03]  /*0140*/  CS2R R2, SRZ ;  /* 0x0000000000027805 */ /* 0x000fc6000001ff00 */
[----:B--2---:R-:W-:-:S05]  /*0150*/  IMAD.WIDE R12, R19, 0x4, R12 ;  /* 0x00000004130c7825 */ /* 0x004fca00078e020c */
[----:B------:R2:W3:Y:S01]  /*0160*/  @!P2 LDG.E.EL R2, desc[UR4][R12.64] ;  /* 0x000000040c02a981 */ /* 0x0004e2000c2e1900 */
[----:B------:R-:W-:Y:S01]  /*0170*/  CS2R R6, SRZ ;  /* 0x0000000000067805 */ /* 0x000fe2000001ff00 */
[----:B----4-:R-:W-:-:S04]  /*0180*/  IMAD.WIDE R8, R0, 0x4, R8 ;  /* 0x0000000400087825 */ /* 0x010fc800078e0208 */
[C---:B-----5:R-:W-:Y:S01]  /*0190*/  IMAD.WIDE R10, R19.reuse, 0x4, R10 ;  /* 0x00000004130a7825 */ /* 0x060fe200078e020a */
[----:B------:R4:W5:Y:S03]  /*01a0*/  @!P2 LDG.E R6, desc[UR4][R8.64] ;  /* 0x000000040806a981 */ /* 0x000966000c1e1900 */
[C---:B0-2---:R-:W-:Y:S01]  /*01b0*/  IMAD.WIDE R12, R19.reuse, 0x4, R14 ;  /* 0x00000004130c7825 */ /* 0x045fe200078e020e */
[----:B------:R0:W5:Y:S03]  /*01c0*/  @!P2 LDG.E.EL R3, desc[UR4][R10.64] ;  /* 0x000000040a03a981 */ /* 0x000166000c2e1900 */
[----:B-1----:R-:W-:Y:S01]  /*01d0*/  IMAD.WIDE R14, R19, 0x4, R16 ;  /* 0x00000004130e7825 */ /* 0x002fe200078e0210 */
[----:B------:R-:W-:Y:S01]  /*01e0*/  CS2R R16, SRZ ;  /* 0x0000000000107805 */ /* 0x000fe2000001ff00 */
[----:B------:R-:W2:Y:S01]  /*01f0*/  @!P2 LDG.E.EL R7, desc[UR4][R12.64] ;  /* 0x000000040c07a981 */ /* 0x000ea2000c2e1900 */
[----:B----4-:R-:W1:Y:S01]  /*0200*/  LDC.64 R8, c[0x0][0x240] ;  /* 0x00009000ff087b82 */ /* 0x010e620000000a00 */
[----:B---3--:R-:W-:-:S03]  /*0210*/  IMAD.WIDE R4, R0, 0x4, R4 ;  /* 0x0000000400047825 */ /* 0x008fc600078e0204 */
[----:B------:R-:W2:Y:S04]  /*0220*/  @!P2 LDG.E.EL R16, desc[UR4][R14.64] ;  /* 0x000000040e10a981 */ /* 0x000ea8000c2e1900 */
[----:B------:R-:W3:Y:S01]  /*0230*/  @!P2 LDG.E R17, desc[UR4][R4.64] ;  /* 0x000000040411a981 */ /* 0x000ee2000c1e1900 */
[----:B0-----:R-:W-:Y:S01]  /*0240*/  HFMA2.MMA R11, -RZ, RZ, 1.625, 0 ;  /* 0x3e800000ff0b7435 */ /* 0x001fe200000001ff */
[----:B------:R-:W-:-:S04]  /*0250*/  FADD R2, R2, 9.9999997473787516356e-06 ;  /* 0x3727c5ac02027421 */ /* 0x000fc80000000000 */
[----:B------:R-:W0:Y:S01]  /*0260*/  MUFU.SQRT R10, R2 ;  /* 0x00000002000a7308 */ /* 0x000e220000002000 */
[----:B-----5:R-:W-:Y:S01]  /*0270*/  FADD R3, -R3, R6 ;  /* 0x0000000603037221 */ /* 0x020fe20000000100 */
[C---:B0-----:R-:W-:Y:S02]  /*0280*/  FSETP.GT.AND P0, PT, R10.reuse, 8.50705917302346158658e+37, PT ;  /* 0x7e8000000a00780b */ /* 0x041fe40003f04000 */
[----:B------:R-:W-:Y:S02]  /*0290*/  FSETP.GEU.AND P1, PT, R10, 1.175494350822287508e-38, PT ;  /* 0x008000000a00780b */ /* 0x000fe40003f2e000 */
[----:B------:R-:W-:-:S09]  /*02a0*/  FSEL R11, R11, 1, P0 ;  /* 0x3f8000000b0b7808 */ /* 0x000fd20000000000 */
[----:B------:R-:W-:Y:S02]  /*02b0*/  @P0 FMUL R10, R10, 0.25 ;  /* 0x3e8000000a0a0820 */ /* 0x000fe40000400000 */
[----:B------:R-:W-:Y:S02]  /*02c0*/  @!P1 FMUL R11, R11, 16777216 ;  /* 0x4b8000000b0b9820 */ /* 0x000fe40000400000 */
[----:B------:R-:W-:-:S06]  /*02d0*/  @!P1 FMUL R10, R10, 16777216 ;  /* 0x4b8000000a0a9820 */ /* 0x000fcc0000400000 */
[----:B------:R-:W0:Y:S02]  /*02e0*/  MUFU.RCP R10, R10 ;  /* 0x0000000a000a7308 */ /* 0x000e240000001000 */
[----:B0-----:R-:W-:-:S04]  /*02f0*/  FMUL R2, R10, R11 ;  /* 0x0000000b0a027220 */ /* 0x001fc80000400000 */
[----:B------:R-:W-:-:S04]  /*0300*/  FMUL R3, R3, R2 ;  /* 0x0000000203037220 */ /* 0x000fc80000400000 */
[----:B--2---:R-:W-:Y:S01]  /*0310*/  FFMA R16, R3, R7, R16 ;  /* 0x0000000703107223 */ /* 0x004fe20000000010 */
[----:B-1----:R-:W-:-:S04]  /*0320*/  IMAD.WIDE R2, R0, 0x4, R8 ;  /* 0x0000000400027825 */ /* 0x002fc800078e0208 */
[----:B---3--:R-:W-:Y:S01]  /*0330*/  FADD R17, R16, R17 ;  /* 0x0000001110117221 */ /* 0x008fe20000000000 */
[----:B------:R-:W-:Y:S06]  /*0340*/  @P2 EXIT ;  /* 0x000000000000294d */ /* 0x000fec0003800000 */
[----:B------:R-:W-:Y:S01]  /*0350*/  STG.E desc[UR4][R2.64], R17 ;  /* 0x0000001102007986 */ /* 0x000fe2000c101904 */
[----:B------:R-:W-:Y:S05]  /*0360*/  EXIT ;  /* 0x000000000000794d */ /* 0x000fea0003800000 */
.L_x_0:
[----:B------:R-:W-:-:S00]  /*0370*/  BRA `(.L_x_0) ;  /* 0xfffffffc00fc7947 */ /* 0x000fc0000383ffff */
[----:B------:R-:W-:-:S00]  /*0380*/  NOP ;  /* 0x0000000000007918 */ /* 0x000fc00000000000 */
[----:B------:R-:W-:-:S00]  /*0390*/  NOP ;  /* 0x0000000000007918 */ /* 0x000fc00000000000 */
[----:B------:R-:W-:-:S00]  /*03a0*/  NOP ;  /* 0x0000000000007918 */ /* 0x000fc00000000000 */
[----:B------:R-:W-:-:S00]  /*03b0*/  NOP ;  /* 0x0000000000007918 */ /* 0x000fc00000000000 */
[----:B------:R-:W-:-:S00]  /*03c0*/  NOP ;  /* 0x0000000000007918 */ /* 0x000fc00000000000 */
[----:B------:R-:W-:-:S00]  /*03d0*/  NOP ;  /* 0x0000000000007918 */ /* 0x000fc00000000000 */
[----:B------:R-:W-:-:S00]  /*03e0*/  NOP ;  /* 0x0000000000007918 */ /* 0x000fc00000000000 */
[----:B------:R-:W-:-:S00]  /*03f0*/  NOP ;  /* 0x0000000000007918 */ /* 0x000fc00000000000 */
.L_x_1:


//--------------------- .nv.global.init           --------------------------
	.section	.nv.global.init,"aw",@progbits
.nv.global.init:
	.type		_$_str,@object
	.size		_$_str,(_$_str_$_2 - _$_str)
_$_str:
        /*0000*/ 	.byte	0x5f, 0x5f, 0x43, 0x55, 0x44, 0x41, 0x5f, 0x46, 0x54, 0x5a, 0x00
	.type		_$_str_$_2,@object
	.size		_$_str_$_2,(.L_1 - _$_str_$_2)
_$_str_$_2:
        /*000b*/ 	.byte	0x5f, 0x5f, 0x43, 0x55, 0x44, 0x41, 0x5f, 0x50, 0x52, 0x45, 0x43, 0x5f, 0x53, 0x51, 0x52, 0x54
        /*001b*/ 	.byte	0x00
.L_1:


//--------------------- .nv.constant0.triton_poi_fused__native_batch_norm_legit_no_training_add_1 --------------------------
	.section	.nv.constant0.triton_poi_fused__native_batch_norm_legit_no_training_add_1,"a",@progbits
	.sectionflags	@""
	.align	4
.nv.constant0.triton_poi_fused__native_batch_norm_legit_no_training_add_1:
	.zero		588
